	.headerflags	@"EF_CUDA_TEXMODE_UNIFIED EF_CUDA_64BIT_ADDRESS EF_CUDA_SM86 EF_CUDA_VIRTUAL_SM(EF_CUDA_SM86)"
	.elftype	@"ET_EXEC"


//--------------------- .nv.info                  --------------------------
	.section	.nv.info,"",@"SHT_CUDA_INFO"
	.align	4


	//----- nvinfo : EIATTR_REGCOUNT
	.align		4
        /*0000*/ 	.byte	0x04, 0x2f
        /*0002*/ 	.short	(.L_2 - .L_1)
	.align		4
.L_1:
        /*0004*/ 	.word	index@(triton_)
        /*0008*/ 	.word	0x00000014


	//----- nvinfo : EIATTR_MIN_STACK_SIZE
	.align		4
.L_2:
        /*000c*/ 	.byte	0x04, 0x12
        /*000e*/ 	.short	(.L_4 - .L_3)
	.align		4
.L_3:
        /*0010*/ 	.word	index@(triton_)
        /*0014*/ 	.word	0x00000000


	//----- nvinfo : EIATTR_FRAME_SIZE
	.align		4
.L_4:
        /*0018*/ 	.byte	0x04, 0x11
        /*001a*/ 	.short	(.L_6 - .L_5)
	.align		4
.L_5:
        /*001c*/ 	.word	index@(triton_)
        /*0020*/ 	.word	0x00000000


	//----- nvinfo : EIATTR_MIN_STACK_SIZE
	.align		4
.L_6:
        /*0024*/ 	.byte	0x04, 0x12
        /*0026*/ 	.short	(.L_8 - .L_7)
	.align		4
.L_7:
        /*0028*/ 	.word	index@(triton_)
        /*002c*/ 	.word	0x00000000
.L_8:


//--------------------- .nv.info.triton_          --------------------------
	.section	.nv.info.triton_,"",@"SHT_CUDA_INFO"
	.sectionflags	@""
	.align	4


	//----- nvinfo : EIATTR_CUDA_API_VERSION
	.align		4
        /*0000*/ 	.byte	0x04, 0x37
        /*0002*/ 	.short	(.L_10 - .L_9)
.L_9:
        /*0004*/ 	.word	0x0000007c


	//----- nvinfo : EIATTR_SW2861232_WAR
	.align		4
.L_10:
        /*0008*/ 	.byte	0x01, 0x35
	.zero		2


	//----- nvinfo : EIATTR_PARAM_CBANK
	.align		4
        /*000c*/ 	.byte	0x04, 0x0a
        /*000e*/ 	.short	(.L_12 - .L_11)
	.align		4
.L_11:
        /*0010*/ 	.word	index@(.nv.constant0.triton_)
        /*0014*/ 	.short	0x0160
        /*0016*/ 	.short	0x0020


	//----- nvinfo : EIATTR_CBANK_PARAM_SIZE
	.align		4
.L_12:
        /*0018*/ 	.byte	0x03, 0x19
        /*001a*/ 	.short	0x0020


	//----- nvinfo : EIATTR_KPARAM_INFO
	.align		4
        /*001c*/ 	.byte	0x04, 0x17
        /*001e*/ 	.short	(.L_14 - .L_13)
.L_13:
        /*0020*/ 	.word	0x00000000
        /*0024*/ 	.short	0x0003
        /*0026*/ 	.short	0x0018
        /*0028*/ 	.byte	0x00, 0xf4, 0x21, 0x00


	//----- nvinfo : EIATTR_KPARAM_INFO
	.align		4
.L_14:
        /*002c*/ 	.byte	0x04, 0x17
        /*002e*/ 	.short	(.L_16 - .L_15)
.L_15:
        /*0030*/ 	.word	0x00000000
        /*0034*/ 	.short	0x0002
        /*0036*/ 	.short	0x0010
        /*0038*/ 	.byte	0x00, 0xf0, 0x11, 0x00


	//----- nvinfo : EIATTR_KPARAM_INFO
	.align		4
.L_16:
        /*003c*/ 	.byte	0x04, 0x17
        /*003e*/ 	.short	(.L_18 - .L_17)
.L_17:
        /*0040*/ 	.word	0x00000000
        /*0044*/ 	.short	0x0001
        /*0046*/ 	.short	0x0008
        /*0048*/ 	.byte	0x00, 0xf4, 0x21, 0x00


	//----- nvinfo : EIATTR_KPARAM_INFO
	.align		4
.L_18:
        /*004c*/ 	.byte	0x04, 0x17
        /*004e*/ 	.short	(.L_20 - .L_19)
.L_19:
        /*0050*/ 	.word	0x00000000
        /*0054*/ 	.short	0x0000
        /*0056*/ 	.short	0x0000
        /*0058*/ 	.byte	0x00, 0xf4, 0x21, 0x00


	//----- nvinfo : EIATTR_MAXREG_COUNT
	.align		4
.L_20:
        /*005c*/ 	.byte	0x03, 0x1b
        /*005e*/ 	.short	0x00ff


	//----- nvinfo : EIATTR_EXIT_INSTR_OFFSETS
	.align		4
        /*0060*/ 	.byte	0x04, 0x1c
        /*0062*/ 	.short	(.L_22 - .L_21)


	//   ....[0]....
.L_21:
        /*0064*/ 	.word	0x00000930


	//----- nvinfo : EIATTR_REQNTID
	.align		4
.L_22:
        /*0068*/ 	.byte	0x04, 0x10
        /*006a*/ 	.short	(.L_24 - .L_23)
.L_23:
        /*006c*/ 	.word	0x00000080
        /*0070*/ 	.word	0x00000001
        /*0074*/ 	.word	0x00000001


	//----- nvinfo : EIATTR_CRS_STACK_SIZE
	.align		4
.L_24:
        /*0078*/ 	.byte	0x04, 0x1e
        /*007a*/ 	.short	(.L_26 - .L_25)
.L_25:
        /*007c*/ 	.word	0x00000000
.L_26:


//--------------------- .nv.callgraph             --------------------------
	.section	.nv.callgraph,"",@"SHT_CUDA_CALLGRAPH"
	.align	4
	.sectionentsize	8
	.align		4
        /*0000*/ 	.word	0x00000000
	.align		4
        /*0004*/ 	.word	0xffffffff
	.align		4
        /*0008*/ 	.word	0x00000000
	.align		4
        /*000c*/ 	.word	0xfffffffe
	.align		4
        /*0010*/ 	.word	0x00000000
	.align		4
        /*0014*/ 	.word	0xfffffffd
	.align		4
        /*0018*/ 	.word	0x00000000
	.align		4
        /*001c*/ 	.word	0xfffffffc


//--------------------- .nv.rel.action            --------------------------
	.section	.nv.rel.action,"",@"SHT_CUDA_RELOCINFO"
	.align	8
	.sectionentsize	8
        /*0000*/ 	.byte	0x73, 0x00, 0x00, 0x00, 0x00, 0x00, 0x00, 0x00, 0x00, 0x00, 0x00, 0x11, 0x25, 0x00, 0x05, 0x36


//--------------------- .nv.constant4             --------------------------
	.section	.nv.constant4,"a",@progbits
	.align	8
	.align		8
.nv.constant4:
        /*0000*/ 	.dword	_$_str


//--------------------- .nv.constant0.triton_     --------------------------
	.section	.nv.constant0.triton_,"a",@progbits
	.sectionflags	@""
	.align	4
.nv.constant0.triton_:
	.zero		384


//--------------------- .text.triton_             --------------------------
	.section	.text.triton_,"ax",@progbits
	.sectioninfo	@"SHI_REGISTERS=20"
	.align	128
        .global         triton_
        .type           triton_,@function
        .size           triton_,(.L_x_13 - triton_)
        .other          triton_,@"STO_CUDA_ENTRY STV_DEFAULT"
triton_:
.text.triton_:
[----:B------:R-:W-:Y:S02]  /*0000*/  MOV R1, c[0x0][0x28] ;  /* 0x00000a0000017a02 */ /* 0x000fe40000000f00 */
[----:B------:R-:W0:Y:S01]  /*0010*/  S2R R0, SR_TID.X ;  /* 0x0000000000007919 */ /* 0x000e220000002100 */
[----:B------:R-:W-:Y:S01]  /*0020*/  MOV R5, 0x2 ;  /* 0x0000000200057802 */ /* 0x000fe20000000f00 */
[----:B------:R-:W-:Y:S02]  /*0030*/  ULDC.64 UR4, c[0x0][0x118] ;  /* 0x0000460000047ab9 */ /* 0x000fe40000000a00 */
[----:B------:R-:W1:Y:S01]  /*0040*/  S2R R3, SR_CTAID.X ;  /* 0x0000000000037919 */ /* 0x000e620000002500 */
[----:B0-----:R-:W-:-:S04]  /*0050*/  SHF.L.U32 R0, R0, 0x2, RZ ;  /* 0x0000000200007819 */ /* 0x001fc800000006ff */
[----:B------:R-:W-:-:S04]  /*0060*/  LOP3.LUT R0, R0, 0x1fc, RZ, 0xc0, !PT ;  /* 0x000001fc00007812 */ /* 0x000fc800078ec0ff */
[----:B-1----:R-:W-:-:S05]  /*0070*/  LEA R0, R3, R0, 0x9 ;  /* 0x0000000003007211 */ /* 0x002fca00078e48ff */
[----:B------:R-:W-:-:S05]  /*0080*/  IMAD.WIDE R2, R0, R5, c[0x0][0x160] ;  /* 0x0000580000027625 */ /* 0x000fca00078e0205 */
[----:B------:R-:W2:Y:S01]  /*0090*/  LDG.E.64 R8, [R2.64] ;  /* 0x0000000402087981 */ /* 0x000ea2000c1e1b00 */
[----:B------:R-:W-:-:S06]  /*00a0*/  IMAD.WIDE R4, R0, R5, c[0x0][0x168] ;  /* 0x00005a0000047625 */ /* 0x000fcc00078e0205 */
[----:B------:R-:W5:Y:S01]  /*00b0*/  LDG.E.64 R4, [R4.64] ;  /* 0x0000000404047981 */ /* 0x000f62000c1e1b00 */
[----:B------:R-:W-:Y:S01]  /*00c0*/  BSSY B0, `(.L_x_0) ;  /* 0x0000028000007945 */ /* 0x000fe20003800000 */
[C---:B--2---:R-:W-:Y:S02]  /*00d0*/  SHF.L.U32 R6, R8.reuse, 0x10, RZ ;  /* 0x0000001008067819 */ /* 0x044fe400000006ff */
[----:B------:R-:W-:-:S03]  /*00e0*/  PRMT R8, R8, 0x7632, R8 ;  /* 0x0000763208087816 */ /* 0x000fc60000000008 */
[----:B------:R-:W-:Y:S01]  /*00f0*/  FMUL R7, R6, R6 ;  /* 0x0000000606077220 */ /* 0x000fe20000400000 */
[----:B------:R-:W-:-:S03]  /*0100*/  SHF.L.U32 R8, R8, 0x10, RZ ;  /* 0x0000001008087819 */ /* 0x000fc600000006ff */
[----:B------:R-:W-:Y:S02]  /*0110*/  FMUL R7, R6, R7 ;  /* 0x0000000706077220 */ /* 0x000fe40000400000 */
[C---:B------:R-:W-:Y:S02]  /*0120*/  FMUL R11, R8.reuse, R8 ;  /* 0x00000008080b7220 */ /* 0x040fe40000400000 */
[----:B------:R-:W-:Y:S01]  /*0130*/  FFMA R0, R7, 0.044714998453855514526, R6 ;  /* 0x3d37271307007823 */ /* 0x000fe20000000006 */
[C---:B------:R-:W-:Y:S01]  /*0140*/  SHF.L.U32 R7, R9.reuse, 0x10, RZ ;  /* 0x0000001009077819 */ /* 0x040fe200000006ff */
[----:B------:R-:W-:Y:S01]  /*0150*/  FMUL R11, R8, R11 ;  /* 0x0000000b080b7220 */ /* 0x000fe20000400000 */
[----:B------:R-:W-:Y:S01]  /*0160*/  PRMT R9, R9, 0x7632, R9 ;  /* 0x0000763209097816 */ /* 0x000fe20000000009 */
[----:B------:R-:W-:Y:S02]  /*0170*/  FMUL R14, R0, 0.79788458347320556641 ;  /* 0x3f4c422a000e7820 */ /* 0x000fe40000400000 */
[----:B------:R-:W-:Y:S01]  /*0180*/  FMUL R0, R7, R7 ;  /* 0x0000000707007220 */ /* 0x000fe20000400000 */
[----:B------:R-:W-:Y:S01]  /*0190*/  SHF.L.U32 R9, R9, 0x10, RZ ;  /* 0x0000001009097819 */ /* 0x000fe200000006ff */
[----:B------:R-:W-:Y:S01]  /*01a0*/  FADD.FTZ R16, |R14|, -RZ ;  /* 0x800000ff0e107221 */ /* 0x000fe20000010200 */
[----:B------:R-:W-:Y:S01]  /*01b0*/  FFMA R11, R11, 0.044714998453855514526, R8 ;  /* 0x3d3727130b0b7823 */ /* 0x000fe20000000008 */
[----:B------:R-:W-:-:S02]  /*01c0*/  FMUL R10, R7, R0 ;  /* 0x00000000070a7220 */ /* 0x000fc40000400000 */
[----:B------:R-:W-:Y:S01]  /*01d0*/  FMUL R0, R9, R9 ;  /* 0x0000000909007220 */ /* 0x000fe20000400000 */
[----:B------:R-:W-:Y:S01]  /*01e0*/  FSETP.GE.AND P0, PT, R16, 0.60000002384185791016, PT ;  /* 0x3f19999a1000780b */ /* 0x000fe20003f06000 */
[----:B------:R-:W-:Y:S01]  /*01f0*/  FFMA R13, R10, 0.044714998453855514526, R7 ;  /* 0x3d3727130a0d7823 */ /* 0x000fe20000000007 */
[----:B------:R-:W-:Y:S01]  /*0200*/  FMUL R11, R11, 0.79788458347320556641 ;  /* 0x3f4c422a0b0b7820 */ /* 0x000fe20000400000 */
[----:B------:R-:W-:-:S10]  /*0210*/  FMUL R12, R9, R0 ;  /* 0x00000000090c7220 */ /* 0x000fd40000400000 */
[----:B------:R-:W-:Y:S05]  /*0220*/  @!P0 BRA `(.L_x_1) ;  /* 0x000000a000008947 */ /* 0x000fea0003800000 */
[C---:B------:R-:W-:Y:S01]  /*0230*/  FMUL R0, R16.reuse, 2.8853900432586669922 ;  /* 0x4038aa3b10007820 */ /* 0x040fe20000400000 */
[----:B------:R-:W-:Y:S02]  /*0240*/  MOV R10, 0x3f800000 ;  /* 0x3f800000000a7802 */ /* 0x000fe40000000f00 */
[----:B------:R-:W-:-:S03]  /*0250*/  FSETP.GE.AND P0, PT, R16, 9.010913848876953125, PT ;  /* 0x41102cb41000780b */ /* 0x000fc60003f06000 */
[----:B------:R-:W0:Y:S02]  /*0260*/  MUFU.EX2 R0, R0 ;  /* 0x0000000000007308 */ /* 0x000e240000000800 */
[----:B0-----:R-:W-:-:S06]  /*0270*/  FADD R15, R0, 1 ;  /* 0x3f800000000f7421 */ /* 0x001fcc0000000000 */
[----:B------:R-:W0:Y:S02]  /*0280*/  MUFU.RCP R15, R15 ;  /* 0x0000000f000f7308 */ /* 0x000e240000001000 */
[----:B0-----:R-:W-:-:S05]  /*0290*/  FFMA.FTZ R10, R15, -2, R10 ;  /* 0xc00000000f0a7823 */ /* 0x001fca000001000a */
[----:B------:R-:W-:-:S04]  /*02a0*/  FSEL R17, R10, 1, !P0 ;  /* 0x3f8000000a117808 */ /* 0x000fc80004000000 */
[----:B------:R-:W-:Y:S01]  /*02b0*/  LOP3.LUT R10, R17, 0x80000000, R14, 0xf8, !PT ;  /* 0x80000000110a7812 */ /* 0x000fe200078ef80e */
[----:B------:R-:W-:Y:S05]  /*02c0*/  BRA `(.L_x_2) ;  /* 0x0000007000007947 */ /* 0x000fea0003800000 */
.L_x_1:
[----:B------:R-:W-:Y:S01]  /*02d0*/  MOV R0, 0x3c80f082 ;  /* 0x3c80f08200007802 */ /* 0x000fe20000000f00 */
[----:B------:R-:W-:-:S04]  /*02e0*/  FMUL R15, R14, R14 ;  /* 0x0000000e0e0f7220 */ /* 0x000fc80000400000 */
[----:B------:R-:W-:-:S04]  /*02f0*/  FFMA.FTZ R0, R15, R0, -0.052303962409496307373 ;  /* 0xbd563cae0f007423 */ /* 0x000fc80000010000 */
[----:B------:R-:W-:-:S04]  /*0300*/  FFMA.FTZ R0, R15, R0, 0.1331529766321182251 ;  /* 0x3e0859410f007423 */ /* 0x000fc80000010000 */
[----:B------:R-:W-:-:S04]  /*0310*/  FFMA.FTZ R0, R15, R0, -0.33332768082618713379 ;  /* 0xbeaaa9ed0f007423 */ /* 0x000fc80000010000 */
[----:B------:R-:W-:-:S04]  /*0320*/  FFMA.FTZ R15, R15, R0, RZ ;  /* 0x000000000f0f7223 */ /* 0x000fc800000100ff */
[----:B------:R-:W-:Y:S02]  /*0330*/  FFMA.FTZ R10, R14, R15, R14 ;  /* 0x0000000f0e0a7223 */ /* 0x000fe4000001000e */
.L_x_2:
[----:B------:R-:W-:Y:S05]  /*0340*/  BSYNC B0 ;  /* 0x0000000000007941 */ /* 0x000fea0003800000 */
.L_x_0:
[----:B------:R-:W-:Y:S01]  /*0350*/  FADD.FTZ R17, |R11|, -RZ ;  /* 0x800000ff0b117221 */ /* 0x000fe20000010200 */
[----:B------:R-:W-:Y:S01]  /*0360*/  BSSY B0, `(.L_x_3) ;  /* 0x0000016000007945 */ /* 0x000fe20003800000 */
[----:B------:R-:W-:Y:S01]  /*0370*/  FFMA R14, R12, 0.044714998453855514526, R9 ;  /* 0x3d3727130c0e7823 */ /* 0x000fe20000000009 */
[----:B------:R-:W-:Y:S02]  /*0380*/  FMUL R12, R13, 0.79788458347320556641 ;  /* 0x3f4c422a0d0c7820 */ /* 0x000fe40000400000 */
[----:B------:R-:W-:-:S13]  /*0390*/  FSETP.GE.AND P0, PT, R17, 0.60000002384185791016, PT ;  /* 0x3f19999a1100780b */ /* 0x000fda0003f06000 */
        /* <DEDUP_REMOVED lines=11> */
.L_x_4:
[----:B------:R-:W-:Y:S01]  /*0450*/  MOV R0, 0x3c80f082 ;  /* 0x3c80f08200007802 */ /* 0x000fe20000000f00 */
[----:B------:R-:W-:-:S04]  /*0460*/  FMUL R13, R11, R11 ;  /* 0x0000000b0b0d7220 */ /* 0x000fc80000400000 */
[----:B------:R-:W-:-:S04]  /*0470*/  FFMA.FTZ R0, R13, R0, -0.052303962409496307373 ;  /* 0xbd563cae0d007423 */ /* 0x000fc80000010000 */
[----:B------:R-:W-:-:S04]  /*0480*/  FFMA.FTZ R0, R13, R0, 0.1331529766321182251 ;  /* 0x3e0859410d007423 */ /* 0x000fc80000010000 */
[----:B------:R-:W-:-:S04]  /*0490*/  FFMA.FTZ R0, R13, R0, -0.33332768082618713379 ;  /* 0xbeaaa9ed0d007423 */ /* 0x000fc80000010000 */
[----:B------:R-:W-:-:S04]  /*04a0*/  FFMA.FTZ R0, R13, R0, RZ ;  /* 0x000000000d007223 */ /* 0x000fc800000100ff */
[----:B------:R-:W-:Y:S02]  /*04b0*/  FFMA.FTZ R11, R11, R0, R11 ;  /* 0x000000000b0b7223 */ /* 0x000fe4000001000b */
.L_x_5:
[----:B------:R-:W-:Y:S05]  /*04c0*/  BSYNC B0 ;  /* 0x0000000000007941 */ /* 0x000fea0003800000 */
.L_x_3:
[----:B------:R-:W-:Y:S01]  /*04d0*/  FADD.FTZ R16, |R12|, -RZ ;  /* 0x800000ff0c107221 */ /* 0x000fe20000010200 */
[----:B------:R-:W-:Y:S01]  /*04e0*/  BSSY B0, `(.L_x_6) ;  /* 0x0000015000007945 */ /* 0x000fe20003800000 */
[----:B------:R-:W-:-:S03]  /*04f0*/  FMUL R13, R14, 0.79788458347320556641 ;  /* 0x3f4c422a0e0d7820 */ /* 0x000fc60000400000 */
        /* <DEDUP_REMOVED lines=12> */
.L_x_7:
[----:B------:R-:W-:Y:S01]  /*05c0*/  MOV R0, 0x3c80f082 ;  /* 0x3c80f08200007802 */ /* 0x000fe20000000f00 */
[----:B------:R-:W-:-:S04]  /*05d0*/  FMUL R15, R12, R12 ;  /* 0x0000000c0c0f7220 */ /* 0x000fc80000400000 */
[----:B------:R-:W-:-:S04]  /*05e0*/  FFMA.FTZ R0, R15, R0, -0.052303962409496307373 ;  /* 0xbd563cae0f007423 */ /* 0x000fc80000010000 */
[----:B------:R-:W-:-:S04]  /*05f0*/  FFMA.FTZ R0, R15, R0, 0.1331529766321182251 ;  /* 0x3e0859410f007423 */ /* 0x000fc80000010000 */
[----:B------:R-:W-:-:S04]  /*0600*/  FFMA.FTZ R0, R15, R0, -0.33332768082618713379 ;  /* 0xbeaaa9ed0f007423 */ /* 0x000fc80000010000 */
[----:B------:R-:W-:-:S04]  /*0610*/  FFMA.FTZ R15, R15, R0, RZ ;  /* 0x000000000f0f7223 */ /* 0x000fc800000100ff */
[----:B------:R-:W-:Y:S02]  /*0620*/  FFMA.FTZ R12, R12, R15, R12 ;  /* 0x0000000f0c0c7223 */ /* 0x000fe4000001000c */
.L_x_8:
[----:B------:R-:W-:Y:S05]  /*0630*/  BSYNC B0 ;  /* 0x0000000000007941 */ /* 0x000fea0003800000 */
.L_x_6:
[----:B------:R-:W-:Y:S01]  /*0640*/  FADD.FTZ R16, |R13|, -RZ ;  /* 0x800000ff0d107221 */ /* 0x000fe20000010200 */
[----:B------:R-:W-:Y:S04]  /*0650*/  BSSY B0, `(.L_x_9) ;  /* 0x0000014000007945 */ /* 0x000fe80003800000 */
        /* <DEDUP_REMOVED lines=12> */
.L_x_10:
[----:B------:R-:W-:Y:S01]  /*0720*/  MOV R0, 0x3c80f082 ;  /* 0x3c80f08200007802 */ /* 0x000fe20000000f00 */
[----:B------:R-:W-:-:S04]  /*0730*/  FMUL R15, R13, R13 ;  /* 0x0000000d0d0f7220 */ /* 0x000fc80000400000 */
[----:B------:R-:W-:-:S04]  /*0740*/  FFMA.FTZ R0, R15, R0, -0.052303962409496307373 ;  /* 0xbd563cae0f007423 */ /* 0x000fc80000010000 */
[----:B------:R-:W-:-:S04]  /*0750*/  FFMA.FTZ R0, R15, R0, 0.1331529766321182251 ;  /* 0x3e0859410f007423 */ /* 0x000fc80000010000 */
[----:B------:R-:W-:-:S04]  /*0760*/  FFMA.FTZ R0, R15, R0, -0.33332768082618713379 ;  /* 0xbeaaa9ed0f007423 */ /* 0x000fc80000010000 */
[----:B------:R-:W-:-:S04]  /*0770*/  FFMA.FTZ R0, R15, R0, RZ ;  /* 0x000000000f007223 */ /* 0x000fc800000100ff */
[----:B------:R-:W-:Y:S02]  /*0780*/  FFMA.FTZ R13, R13, R0, R13 ;  /* 0x000000000d0d7223 */ /* 0x000fe4000001000d */
.L_x_11:
[----:B------:R-:W-:Y:S05]  /*0790*/  BSYNC B0 ;  /* 0x0000000000007941 */ /* 0x000fea0003800000 */
.L_x_9:
[----:B------:R-:W-:Y:S01]  /*07a0*/  FADD R15, R11, 1 ;  /* 0x3f8000000b0f7421 */ /* 0x000fe20000000000 */
[----:B------:R-:W-:Y:S01]  /*07b0*/  FMUL R7, R7, 0.5 ;  /* 0x3f00000007077820 */ /* 0x000fe20000400000 */
[----:B------:R-:W-:Y:S01]  /*07c0*/  FMUL R6, R6, 0.5 ;  /* 0x3f00000006067820 */ /* 0x000fe20000400000 */
[----:B------:R-:W-:Y:S01]  /*07d0*/  FADD R11, R10, 1 ;  /* 0x3f8000000a0b7421 */ /* 0x000fe20000000000 */
[----:B------:R-:W-:Y:S01]  /*07e0*/  FADD R12, R12, 1 ;  /* 0x3f8000000c0c7421 */ /* 0x000fe20000000000 */
[----:B------:R-:W-:Y:S01]  /*07f0*/  FMUL R8, R8, 0.5 ;  /* 0x3f00000008087820 */ /* 0x000fe20000400000 */
[----:B------:R-:W-:Y:S01]  /*0800*/  FMUL R9, R9, 0.5 ;  /* 0x3f00000009097820 */ /* 0x000fe20000400000 */
[----:B------:R-:W-:Y:S01]  /*0810*/  FMUL R11, R6, R11 ;  /* 0x0000000b060b7220 */ /* 0x000fe20000400000 */
[----:B------:R-:W-:Y:S01]  /*0820*/  FMUL R12, R7, R12 ;  /* 0x0000000c070c7220 */ /* 0x000fe20000400000 */
[----:B-----5:R-:W-:Y:S01]  /*0830*/  PRMT R6, R4, 0x7632, R6 ;  /* 0x0000763204067816 */ /* 0x020fe20000000006 */
[----:B------:R-:W-:Y:S01]  /*0840*/  FADD R0, R13, 1 ;  /* 0x3f8000000d007421 */ /* 0x000fe20000000000 */
[----:B------:R-:W-:Y:S01]  /*0850*/  PRMT R7, R5, 0x7632, R7 ;  /* 0x0000763205077816 */ /* 0x000fe20000000007 */
[----:B------:R-:W-:Y:S01]  /*0860*/  FMUL R15, R8, R15 ;  /* 0x0000000f080f7220 */ /* 0x000fe20000400000 */
[----:B------:R-:W-:Y:S01]  /*0870*/  SHF.L.U32 R4, R4, 0x10, RZ ;  /* 0x0000001004047819 */ /* 0x000fe200000006ff */
[----:B------:R-:W-:Y:S01]  /*0880*/  FMUL R0, R9, R0 ;  /* 0x0000000009007220 */ /* 0x000fe20000400000 */
[----:B------:R-:W-:-:S02]  /*0890*/  SHF.L.U32 R6, R6, 0x10, RZ ;  /* 0x0000001006067819 */ /* 0x000fc400000006ff */
[----:B------:R-:W-:Y:S01]  /*08a0*/  SHF.L.U32 R5, R5, 0x10, RZ ;  /* 0x0000001005057819 */ /* 0x000fe200000006ff */
[----:B------:R-:W-:Y:S01]  /*08b0*/  FMUL R4, R4, R11 ;  /* 0x0000000b04047220 */ /* 0x000fe20000400000 */
[----:B------:R-:W-:Y:S01]  /*08c0*/  SHF.L.U32 R7, R7, 0x10, RZ ;  /* 0x0000001007077819 */ /* 0x000fe200000006ff */
[----:B------:R-:W-:Y:S02]  /*08d0*/  FMUL R15, R6, R15 ;  /* 0x0000000f060f7220 */ /* 0x000fe40000400000 */
[----:B------:R-:W-:Y:S02]  /*08e0*/  FMUL R5, R5, R12 ;  /* 0x0000000c05057220 */ /* 0x000fe40000400000 */
[----:B------:R-:W-:Y:S01]  /*08f0*/  FMUL R0, R7, R0 ;  /* 0x0000000007007220 */ /* 0x000fe20000400000 */
[----:B------:R-:W-:-:S04]  /*0900*/  F2FP.BF16.PACK_AB R4, R15, R4 ;  /* 0x000000040f04723e */ /* 0x000fc800000010ff */
[----:B------:R-:W-:-:S05]  /*0910*/  F2FP.BF16.PACK_AB R5, R0, R5 ;  /* 0x000000050005723e */ /* 0x000fca00000010ff */
[----:B------:R-:W-:Y:S01]  /*0920*/  STG.E.64 [R2.64], R4 ;  /* 0x0000000402007986 */ /* 0x000fe2000c101b04 */
[----:B------:R-:W-:Y:S05]  /*0930*/  EXIT ;  /* 0x000000000000794d */ /* 0x000fea0003800000 */
.L_x_12:
[----:B------:R-:W-:-:S00]  /*0940*/  BRA `(.L_x_12) ;  /* 0xfffffff000007947 */ /* 0x000fc0000383ffff */
[----:B------:R-:W-:-:S00]  /*0950*/  NOP ;  /* 0x0000000000007918 */ /* 0x000fc00000000000 */
        /* <DEDUP_REMOVED lines=10> */
.L_x_13:


//--------------------- .nv.global.init           --------------------------
	.section	.nv.global.init,"aw",@progbits
.nv.global.init:
	.type		_$_str,@object
	.size		_$_str,(.L_0 - _$_str)
_$_str:
        /*0000*/ 	.byte	0x5f, 0x5f, 0x43, 0x55, 0x44, 0x41, 0x5f, 0x46, 0x54, 0x5a, 0x00
.L_0:
